	.headerflags	@"EF_CUDA_TEXMODE_UNIFIED EF_CUDA_64BIT_ADDRESS EF_CUDA_ACCELERATORS EF_CUDA_SM90 EF_CUDA_VIRTUAL_SM(EF_CUDA_SM90)"
	.elftype	@"ET_EXEC"


//--------------------- .nv.info                  --------------------------
	.section	.nv.info,"",@"SHT_CUDA_INFO"
	.align	4


	//----- nvinfo : EIATTR_REGCOUNT
	.align		4
        /*0000*/ 	.byte	0x04, 0x2f
        /*0002*/ 	.short	(.L_1 - .L_0)
	.align		4
.L_0:
        /*0004*/ 	.word	index@(triton_poi_fused_10)
        /*0008*/ 	.word	0x0000001e


	//----- nvinfo : EIATTR_MIN_STACK_SIZE
	.align		4
.L_1:
        /*000c*/ 	.byte	0x04, 0x12
        /*000e*/ 	.short	(.L_3 - .L_2)
	.align		4
.L_2:
        /*0010*/ 	.word	index@(triton_poi_fused_10)
        /*0014*/ 	.word	0x00000000


	//----- nvinfo : EIATTR_FRAME_SIZE
	.align		4
.L_3:
        /*0018*/ 	.byte	0x04, 0x11
        /*001a*/ 	.short	(.L_5 - .L_4)
	.align		4
.L_4:
        /*001c*/ 	.word	index@(triton_poi_fused_10)
        /*0020*/ 	.word	0x00000000


	//----- nvinfo : EIATTR_MIN_STACK_SIZE
	.align		4
.L_5:
        /*0024*/ 	.byte	0x04, 0x12
        /*0026*/ 	.short	(.L_7 - .L_6)
	.align		4
.L_6:
        /*0028*/ 	.word	index@(triton_poi_fused_10)
        /*002c*/ 	.word	0x00000000
.L_7:


//--------------------- .nv.info.triton_poi_fused_10 --------------------------
	.section	.nv.info.triton_poi_fused_10,"",@"SHT_CUDA_INFO"
	.sectionflags	@""
	.align	4


	//----- nvinfo : EIATTR_CUDA_API_VERSION
	.align		4
        /*0000*/ 	.byte	0x04, 0x37
        /*0002*/ 	.short	(.L_9 - .L_8)
.L_8:
        /*0004*/ 	.word	0x0000007c


	//----- nvinfo : EIATTR_KPARAM_INFO
	.align		4
.L_9:
        /*0008*/ 	.byte	0x04, 0x17
        /*000a*/ 	.short	(.L_11 - .L_10)
.L_10:
        /*000c*/ 	.word	0x00000000
        /*0010*/ 	.short	0x0003
        /*0012*/ 	.short	0x0014
        /*0014*/ 	.byte	0x00, 0xf0, 0x11, 0x00


	//----- nvinfo : EIATTR_KPARAM_INFO
	.align		4
.L_11:
        /*0018*/ 	.byte	0x04, 0x17
        /*001a*/ 	.short	(.L_13 - .L_12)
.L_12:
        /*001c*/ 	.word	0x00000000
        /*0020*/ 	.short	0x0002
        /*0022*/ 	.short	0x0010
        /*0024*/ 	.byte	0x00, 0xf0, 0x11, 0x00


	//----- nvinfo : EIATTR_KPARAM_INFO
	.align		4
.L_13:
        /*0028*/ 	.byte	0x04, 0x17
        /*002a*/ 	.short	(.L_15 - .L_14)
.L_14:
        /*002c*/ 	.word	0x00000000
        /*0030*/ 	.short	0x0001
        /*0032*/ 	.short	0x0008
        /*0034*/ 	.byte	0x00, 0xf4, 0x21, 0x00


	//----- nvinfo : EIATTR_KPARAM_INFO
	.align		4
.L_15:
        /*0038*/ 	.byte	0x04, 0x17
        /*003a*/ 	.short	(.L_17 - .L_16)
.L_16:
        /*003c*/ 	.word	0x00000000
        /*0040*/ 	.short	0x0000
        /*0042*/ 	.short	0x0000
        /*0044*/ 	.byte	0x00, 0xf4, 0x21, 0x00


	//----- nvinfo : EIATTR_SPARSE_MMA_MASK
	.align		4
.L_17:
        /*0048*/ 	.byte	0x03, 0x50
        /*004a*/ 	.short	0x0000


	//----- nvinfo : EIATTR_MAXREG_COUNT
	.align		4
        /*004c*/ 	.byte	0x03, 0x1b
        /*004e*/ 	.short	0x00ff


	//----- nvinfo : EIATTR_EXIT_INSTR_OFFSETS
	.align		4
        /*0050*/ 	.byte	0x04, 0x1c
        /*0052*/ 	.short	(.L_19 - .L_18)


	//   ....[0]....
.L_18:
        /*0054*/ 	.word	0x00000680


	//   ....[1]....
        /*0058*/ 	.word	0x000006d0


	//----- nvinfo : EIATTR_REQNTID
	.align		4
.L_19:
        /*005c*/ 	.byte	0x04, 0x10
        /*005e*/ 	.short	(.L_21 - .L_20)
.L_20:
        /*0060*/ 	.word	0x00000080
        /*0064*/ 	.word	0x00000001
        /*0068*/ 	.word	0x00000001


	//----- nvinfo : EIATTR_CBANK_PARAM_SIZE
	.align		4
.L_21:
        /*006c*/ 	.byte	0x03, 0x19
        /*006e*/ 	.short	0x0018


	//----- nvinfo : EIATTR_PARAM_CBANK
	.align		4
        /*0070*/ 	.byte	0x04, 0x0a
        /*0072*/ 	.short	(.L_23 - .L_22)
	.align		4
.L_22:
        /*0074*/ 	.word	index@(.nv.constant0.triton_poi_fused_10)
        /*0078*/ 	.short	0x0210
        /*007a*/ 	.short	0x0018


	//----- nvinfo : EIATTR_SW_WAR
	.align		4
.L_23:
        /*007c*/ 	.byte	0x04, 0x36
        /*007e*/ 	.short	(.L_25 - .L_24)
.L_24:
        /*0080*/ 	.word	0x00000008
.L_25:


//--------------------- .nv.callgraph             --------------------------
	.section	.nv.callgraph,"",@"SHT_CUDA_CALLGRAPH"
	.align	4
	.sectionentsize	8
	.align		4
        /*0000*/ 	.word	0x00000000
	.align		4
        /*0004*/ 	.word	0xffffffff
	.align		4
        /*0008*/ 	.word	0x00000000
	.align		4
        /*000c*/ 	.word	0xfffffffe
	.align		4
        /*0010*/ 	.word	0x00000000
	.align		4
        /*0014*/ 	.word	0xfffffffd
	.align		4
        /*0018*/ 	.word	0x00000000
	.align		4
        /*001c*/ 	.word	0xfffffffc


//--------------------- .text.triton_poi_fused_10 --------------------------
	.section	.text.triton_poi_fused_10,"ax",@progbits
	.sectionflags	@"SHF_BARRIERS=1"
	.align	128
        .global         triton_poi_fused_10
        .type           triton_poi_fused_10,@function
        .size           triton_poi_fused_10,(.L_x_1 - triton_poi_fused_10)
        .other          triton_poi_fused_10,@"STO_CUDA_ENTRY STV_DEFAULT"
triton_poi_fused_10:
.text.triton_poi_fused_10:
[----:B------:R-:W0:Y:S01]  /*0000*/  LDC R1, c[0x0][0x28] ;  /* 0x00000a00ff017b82 */ /* 0x000e220000000800 */
[----:B------:R-:W1:Y:S07]  /*0010*/  S2R R15, SR_CTAID.X ;  /* 0x00000000000f7919 */ /* 0x000e6e0000002500 */
[----:B------:R-:W2:Y:S01]  /*0020*/  LDC.64 R16, c[0x0][0x210] ;  /* 0x00008400ff107b82 */ /* 0x000ea20000000a00 */
[----:B------:R-:W-:Y:S01]  /*0030*/  IMAD.MOV.U32 R14, RZ, RZ, RZ ;  /* 0x000000ffff0e7224 */ /* 0x000fe200078e00ff */
[----:B------:R-:W-:Y:S01]  /*0040*/  ULDC.64 UR6, c[0x0][0x208] ;  /* 0x0000820000067ab9 */ /* 0x000fe20000000a00 */
[----:B------:R-:W3:Y:S01]  /*0050*/  S2R R18, SR_TID.X ;  /* 0x0000000000127919 */ /* 0x000ee20000002100 */
[----:B------:R-:W4:Y:S01]  /*0060*/  S2R R19, SR_CTAID.Y ;  /* 0x0000000000137919 */ /* 0x000f220000002600 */
[----:B-1----:R-:W-:Y:S01]  /*0070*/  IMAD.SHL.U32 R15, R15, 0x10, RZ ;  /* 0x000000100f0f7824 */ /* 0x002fe200078e00ff */
[----:B---3--:R-:W-:-:S04]  /*0080*/  SHF.R.U32.HI R0, RZ, 0x4, R18 ;  /* 0x00000004ff007819 */ /* 0x008fc80000011612 */
[----:B------:R-:W-:Y:S01]  /*0090*/  LOP3.LUT R4, R15, 0xf, R18, 0xf8, !PT ;  /* 0x0000000f0f047812 */ /* 0x000fe200078ef812 */
[----:B----4-:R-:W-:Y:S01]  /*00a0*/  IMAD.SHL.U32 R19, R19, 0x40, RZ ;  /* 0x0000004013137824 */ /* 0x010fe200078e00ff */
[----:B------:R-:W-:Y:S02]  /*00b0*/  SGXT.U32 R0, R0, 0x3 ;  /* 0x000000030000781a */ /* 0x000fe40000000000 */
[----:B------:R-:W-:Y:S02]  /*00c0*/  ISETP.GE.AND P0, PT, R4, 0x9, PT ;  /* 0x000000090400780c */ /* 0x000fe40003f06270 */
[----:B------:R-:W-:Y:S02]  /*00d0*/  LOP3.LUT R3, R19, 0x8, R0, 0xfe, !PT ;  /* 0x0000000813037812 */ /* 0x000fe400078efe00 */
[----:B------:R-:W-:Y:S02]  /*00e0*/  LOP3.LUT R2, R19, R0, RZ, 0xfc, !PT ;  /* 0x0000000013027212 */ /* 0x000fe400078efcff */
[C---:B------:R-:W-:Y:S01]  /*00f0*/  ISETP.LT.AND P2, PT, R3.reuse, 0x900, !P0 ;  /* 0x000009000300780c */ /* 0x040fe20004741270 */
[--C-:B------:R-:W-:Y:S01]  /*0100*/  IMAD R3, R3, 0x9, R4.reuse ;  /* 0x0000000903037824 */ /* 0x100fe200078e0204 */
[----:B------:R-:W-:Y:S01]  /*0110*/  LOP3.LUT R6, R19, 0x10, R0, 0xfe, !PT ;  /* 0x0000001013067812 */ /* 0x000fe200078efe00 */
[----:B------:R-:W-:Y:S01]  /*0120*/  IMAD R5, R2, 0x9, R4 ;  /* 0x0000000902057824 */ /* 0x000fe200078e0204 */
[----:B------:R-:W-:-:S02]  /*0130*/  LOP3.LUT R7, R19, 0x18, R0, 0xfe, !PT ;  /* 0x0000001813077812 */ /* 0x000fc400078efe00 */
[----:B------:R-:W-:Y:S01]  /*0140*/  ISETP.LT.AND P1, PT, R2, 0x900, !P0 ;  /* 0x000009000200780c */ /* 0x000fe20004721270 */
[----:B--2---:R-:W-:Y:S01]  /*0150*/  IMAD.WIDE R2, R3, 0x4, R16 ;  /* 0x0000000403027825 */ /* 0x004fe200078e0210 */
[----:B------:R-:W-:Y:S02]  /*0160*/  ISETP.LT.AND P6, PT, R6, 0x900, !P0 ;  /* 0x000009000600780c */ /* 0x000fe400047c1270 */
[----:B------:R-:W-:Y:S02]  /*0170*/  LOP3.LUT R8, R19, 0x20, R0, 0xfe, !PT ;  /* 0x0000002013087812 */ /* 0x000fe400078efe00 */
[----:B------:R-:W-:Y:S01]  /*0180*/  ISETP.LT.AND P5, PT, R7, 0x900, !P0 ;  /* 0x000009000700780c */ /* 0x000fe200047a1270 */
[----:B------:R1:W2:Y:S01]  /*0190*/  @P2 LDG.E.EL R14, desc[UR6][R2.64] ;  /* 0x00000006020e2981 */ /* 0x0002a2000c2e1900 */
[----:B------:R-:W-:Y:S02]  /*01a0*/  LOP3.LUT R4, R19, 0x28, R0, 0xfe, !PT ;  /* 0x0000002813047812 */ /* 0x000fe400078efe00 */
[----:B------:R-:W-:-:S02]  /*01b0*/  LOP3.LUT R6, R19, 0x30, R0, 0xfe, !PT ;  /* 0x0000003013067812 */ /* 0x000fc400078efe00 */
[----:B------:R-:W-:Y:S02]  /*01c0*/  LOP3.LUT R7, R19, 0x38, R0, 0xfe, !PT ;  /* 0x0000003813077812 */ /* 0x000fe400078efe00 */
[----:B------:R-:W-:Y:S02]  /*01d0*/  ISETP.LT.AND P4, PT, R8, 0x900, !P0 ;  /* 0x000009000800780c */ /* 0x000fe40004781270 */
[----:B------:R-:W-:Y:S02]  /*01e0*/  ISETP.LT.AND P3, PT, R4, 0x900, !P0 ;  /* 0x000009000400780c */ /* 0x000fe40004761270 */
[----:B------:R-:W-:Y:S02]  /*01f0*/  ISETP.LT.AND P2, PT, R6, 0x900, !P0 ;  /* 0x000009000600780c */ /* 0x000fe40004741270 */
[----:B------:R-:W-:Y:S01]  /*0200*/  ISETP.LT.AND P0, PT, R7, 0x900, !P0 ;  /* 0x000009000700780c */ /* 0x000fe20004701270 */
[C---:B------:R-:W-:Y:S02]  /*0210*/  VIADD R7, R5.reuse, 0x90 ;  /* 0x0000009005077836 */ /* 0x040fe40000000000 */
[----:B------:R-:W-:-:S02]  /*0220*/  VIADD R9, R5, 0xd8 ;  /* 0x000000d805097836 */ /* 0x000fc40000000000 */
[C---:B------:R-:W-:Y:S02]  /*0230*/  VIADD R11, R5.reuse, 0x120 ;  /* 0x00000120050b7836 */ /* 0x040fe40000000000 */
[C---:B------:R-:W-:Y:S02]  /*0240*/  VIADD R13, R5.reuse, 0x168 ;  /* 0x00000168050d7836 */ /* 0x040fe40000000000 */
[C---:B------:R-:W-:Y:S02]  /*0250*/  VIADD R23, R5.reuse, 0x1b0 ;  /* 0x000001b005177836 */ /* 0x040fe40000000000 */
[C---:B------:R-:W-:Y:S02]  /*0260*/  VIADD R25, R5.reuse, 0x1f8 ;  /* 0x000001f805197836 */ /* 0x040fe40000000000 */
[----:B-1----:R-:W-:-:S04]  /*0270*/  IMAD.WIDE R2, R5, 0x4, R16 ;  /* 0x0000000405027825 */ /* 0x002fc800078e0210 */
[----:B------:R-:W-:-:S04]  /*0280*/  IMAD.WIDE R4, R7, 0x4, R16 ;  /* 0x0000000407047825 */ /* 0x000fc800078e0210 */
[----:B------:R-:W-:-:S04]  /*0290*/  IMAD.WIDE R6, R9, 0x4, R16 ;  /* 0x0000000409067825 */ /* 0x000fc800078e0210 */
[----:B------:R-:W-:Y:S01]  /*02a0*/  IMAD.WIDE R8, R11, 0x4, R16 ;  /* 0x000000040b087825 */ /* 0x000fe200078e0210 */
[----:B------:R-:W-:-:S03]  /*02b0*/  CS2R R20, SRZ ;  /* 0x0000000000147805 */ /* 0x000fc6000001ff00 */
[----:B------:R-:W-:-:S03]  /*02c0*/  IMAD.WIDE R10, R13, 0x4, R16 ;  /* 0x000000040d0a7825 */ /* 0x000fc600078e0210 */
[----:B------:R1:W3:Y:S01]  /*02d0*/  @P6 LDG.E.EL R20, desc[UR6][R4.64] ;  /* 0x0000000604146981 */ /* 0x0002e2000c2e1900 */
[--C-:B------:R-:W-:Y:S01]  /*02e0*/  IMAD.WIDE R12, R23, 0x4, R16.reuse ;  /* 0x00000004170c7825 */ /* 0x100fe200078e0210 */
[----:B------:R-:W-:Y:S02]  /*02f0*/  CS2R R22, SRZ ;  /* 0x0000000000167805 */ /* 0x000fe4000001ff00 */
[----:B------:R-:W4:Y:S01]  /*0300*/  @P5 LDG.E.EL R21, desc[UR6][R6.64] ;  /* 0x0000000606155981 */ /* 0x000f22000c2e1900 */
[----:B------:R-:W-:Y:S01]  /*0310*/  IMAD.WIDE R16, R25, 0x4, R16 ;  /* 0x0000000419107825 */ /* 0x000fe200078e0210 */
[----:B------:R-:W-:Y:S02]  /*0320*/  CS2R R24, SRZ ;  /* 0x0000000000187805 */ /* 0x000fe4000001ff00 */
[----:B------:R-:W5:Y:S01]  /*0330*/  @P4 LDG.E.EL R22, desc[UR6][R8.64] ;  /* 0x0000000608164981 */ /* 0x000f62000c2e1900 */
[----:B------:R-:W-:-:S03]  /*0340*/  IMAD.MOV.U32 R26, RZ, RZ, RZ ;  /* 0x000000ffff1a7224 */ /* 0x000fc600078e00ff */
[----:B------:R-:W5:Y:S04]  /*0350*/  @P3 LDG.E.EL R24, desc[UR6][R10.64] ;  /* 0x000000060a183981 */ /* 0x000f68000c2e1900 */
[----:B------:R1:W5:Y:S04]  /*0360*/  @P2 LDG.E.EL R23, desc[UR6][R12.64] ;  /* 0x000000060c172981 */ /* 0x000368000c2e1900 */
[----:B------:R1:W5:Y:S04]  /*0370*/  @P1 LDG.E.EL R25, desc[UR6][R2.64] ;  /* 0x0000000602191981 */ /* 0x000368000c2e1900 */
[----:B------:R-:W5:Y:S01]  /*0380*/  @P0 LDG.E.EL R26, desc[UR6][R16.64] ;  /* 0x00000006101a0981 */ /* 0x000f62000c2e1900 */
[----:B------:R-:W1:Y:S01]  /*0390*/  S2R R27, SR_TID.X ;  /* 0x00000000001b7919 */ /* 0x000e620000002100 */
[----:B------:R-:W1:Y:S01]  /*03a0*/  S2UR UR5, SR_CgaCtaId ;  /* 0x00000000000579c3 */ /* 0x000e620000008800 */
[----:B------:R-:W-:-:S02]  /*03b0*/  UMOV UR4, 0x400 ;  /* 0x0000040000047882 */ /* 0x000fc40000000000 */
[----:B01----:R-:W-:Y:S01]  /*03c0*/  UPRMT UR4, UR5, 0x654, UR4 ;  /* 0x0000065405047896 */ /* 0x003fe20008000004 */
[----:B------:R-:W-:Y:S01]  /*03d0*/  IMAD.SHL.U32 R4, R27, 0x40, RZ ;  /* 0x000000401b047824 */ /* 0x000fe200078e00ff */
[----:B------:R-:W-:-:S04]  /*03e0*/  SHF.R.U32.HI R5, RZ, 0x4, R27 ;  /* 0x00000004ff057819 */ /* 0x000fc8000001161b */
[----:B------:R-:W-:Y:S02]  /*03f0*/  SGXT.U32 R5, R5, 0x3 ;  /* 0x000000030505781a */ /* 0x000fe40000000000 */
[----:B------:R-:W-:-:S04]  /*0400*/  LOP3.LUT R4, R4, 0x3c0, RZ, 0xc0, !PT ;  /* 0x000003c004047812 */ /* 0x000fc800078ec0ff */
[C---:B------:R-:W-:Y:S02]  /*0410*/  LOP3.LUT R5, R4.reuse, R5, RZ, 0xfc, !PT ;  /* 0x0000000504057212 */ /* 0x040fe400078efcff */
[----:B------:R-:W-:-:S05]  /*0420*/  LEA.HI R4, R4, UR4, RZ, 0x1e ;  /* 0x0000000404047c11 */ /* 0x000fca000f8ff0ff */
[----:B------:R-:W-:Y:S01]  /*0430*/  IMAD R13, R5, 0x4, R4 ;  /* 0x00000004050d7824 */ /* 0x000fe200078e0204 */
[C---:B------:R-:W-:Y:S01]  /*0440*/  LOP3.LUT R2, R27.reuse, 0x70, RZ, 0xc0, !PT ;  /* 0x000000701b027812 */ /* 0x040fe200078ec0ff */
[----:B------:R-:W-:-:S04]  /*0450*/  IMAD.SHL.U32 R8, R27, 0x4, RZ ;  /* 0x000000041b087824 */ /* 0x000fc800078e00ff */
[----:B------:R-:W-:Y:S01]  /*0460*/  VIADD R3, R2, UR4 ;  /* 0x0000000402037c36 */ /* 0x000fe20008000000 */
[----:B------:R-:W-:-:S05]  /*0470*/  LOP3.LUT R8, R8, 0x1fc, RZ, 0xc0, !PT ;  /* 0x000001fc08087812 */ /* 0x000fca00078ec0ff */
[----:B------:R-:W-:Y:S02]  /*0480*/  IMAD R4, R8, 0x4, R3 ;  /* 0x0000000408047824 */ /* 0x000fe400078e0203 */
[----:B------:R-:W-:Y:S01]  /*0490*/  IMAD.SHL.U32 R18, R18, 0x4, RZ ;  /* 0x0000000412127824 */ /* 0x000fe200078e00ff */
[----:B------:R-:W0:Y:S04]  /*04a0*/  LDC.64 R2, c[0x0][0x218] ;  /* 0x00008600ff027b82 */ /* 0x000e280000000a00 */
[----:B------:R-:W-:-:S05]  /*04b0*/  LOP3.LUT R18, R19, 0x3c, R18, 0xf8, !PT ;  /* 0x0000003c13127812 */ /* 0x000fca00078ef812 */
[----:B------:R-:W-:-:S05]  /*04c0*/  IMAD.HI R9, R18, 0x2aaaaaab, RZ ;  /* 0x2aaaaaab12097827 */ /* 0x000fca00078e02ff */
[----:B------:R-:W-:-:S04]  /*04d0*/  SHF.R.U32.HI R10, RZ, 0x1f, R9 ;  /* 0x0000001fff0a7819 */ /* 0x000fc80000011609 */
[----:B------:R-:W-:Y:S02]  /*04e0*/  LEA.HI.SX32 R11, R9, R10, 0x1d ;  /* 0x0000000a090b7211 */ /* 0x000fe400078feaff */
[----:B------:R-:W-:Y:S02]  /*04f0*/  LOP3.LUT R10, R8, 0x200, RZ, 0xfc, !PT ;  /* 0x00000200080a7812 */ /* 0x000fe400078efcff */
[----:B------:R-:W-:Y:S01]  /*0500*/  ISETP.GE.AND P0, PT, R18, 0x900, PT ;  /* 0x000009001200780c */ /* 0x000fe20003f06270 */
[----:B------:R-:W-:Y:S01]  /*0510*/  IMAD R18, R11, -0x30, R18 ;  /* 0xffffffd00b127824 */ /* 0x000fe200078e0212 */
[----:B------:R-:W-:Y:S02]  /*0520*/  LOP3.LUT R9, R15, R0, RZ, 0xfc, !PT ;  /* 0x000000000f097212 */ /* 0x000fe400078efcff */
[----:B------:R-:W-:Y:S02]  /*0530*/  LOP3.LUT R0, R15, 0x8, R0, 0xfe, !PT ;  /* 0x000000080f007812 */ /* 0x000fe400078efe00 */
[----:B------:R-:W-:Y:S01]  /*0540*/  SHF.R.U32.HI R10, RZ, 0x2, R10 ;  /* 0x00000002ff0a7819 */ /* 0x000fe2000001160a */
[----:B------:R-:W-:Y:S01]  /*0550*/  IMAD R18, R11, 0x1b0, R18 ;  /* 0x000001b00b127824 */ /* 0x000fe200078e0212 */
[----:B------:R-:W-:-:S02]  /*0560*/  ISETP.LT.AND P1, PT, R9, 0x9, !P0 ;  /* 0x000000090900780c */ /* 0x000fc40004721270 */
[----:B------:R-:W-:Y:S02]  /*0570*/  ISETP.LT.AND P0, PT, R0, 0x9, !P0 ;  /* 0x000000090000780c */ /* 0x000fe40004701270 */
[----:B------:R-:W-:Y:S01]  /*0580*/  LOP3.LUT R10, R10, 0xf0, RZ, 0xc0, !PT ;  /* 0x000000f00a0a7812 */ /* 0x000fe200078ec0ff */
[----:B------:R-:W-:-:S04]  /*0590*/  IMAD R11, R9, 0x30, R18 ;  /* 0x00000030090b7824 */ /* 0x000fc800078e0212 */
[----:B------:R-:W-:Y:S02]  /*05a0*/  VIADD R9, R10, UR4 ;  /* 0x000000040a097c36 */ /* 0x000fe40008000000 */
[----:B0-----:R-:W-:-:S04]  /*05b0*/  IMAD.WIDE R10, R11, 0x4, R2 ;  /* 0x000000040b0a7825 */ /* 0x001fc800078e0202 */
[----:B------:R-:W-:Y:S01]  /*05c0*/  IMAD R9, R8, 0x4, R9 ;  /* 0x0000000408097824 */ /* 0x000fe200078e0209 */
[----:B--2---:R-:W-:Y:S04]  /*05d0*/  STS [R13+0x20], R14 ;  /* 0x0000200e0d007388 */ /* 0x004fe80000000800 */
[----:B---3--:R-:W-:Y:S04]  /*05e0*/  STS [R13+0x40], R20 ;  /* 0x000040140d007388 */ /* 0x008fe80000000800 */
[----:B----4-:R-:W-:Y:S04]  /*05f0*/  STS [R13+0x60], R21 ;  /* 0x000060150d007388 */ /* 0x010fe80000000800 */
[----:B-----5:R-:W-:Y:S04]  /*0600*/  STS [R13+0x80], R22 ;  /* 0x000080160d007388 */ /* 0x020fe80000000800 */
[----:B------:R-:W-:Y:S04]  /*0610*/  STS [R13+0xa0], R24 ;  /* 0x0000a0180d007388 */ /* 0x000fe80000000800 */
[----:B------:R-:W-:Y:S04]  /*0620*/  STS [R13+0xc0], R23 ;  /* 0x0000c0170d007388 */ /* 0x000fe80000000800 */
[----:B------:R-:W-:Y:S04]  /*0630*/  STS [R13], R25 ;  /* 0x000000190d007388 */ /* 0x000fe80000000800 */
[----:B------:R-:W-:Y:S01]  /*0640*/  STS [R13+0xe0], R26 ;  /* 0x0000e01a0d007388 */ /* 0x000fe20000000800 */
[----:B------:R-:W-:Y:S06]  /*0650*/  BAR.SYNC.DEFER_BLOCKING 0x0 ;  /* 0x0000000000007b1d */ /* 0x000fec0000010000 */
[----:B------:R-:W0:Y:S04]  /*0660*/  LDS.128 R4, [R4] ;  /* 0x0000000004047984 */ /* 0x000e280000000c00 */
[----:B0-----:R0:W-:Y:S02]  /*0670*/  @P1 STG.E.128 desc[UR6][R10.64], R4 ;  /* 0x000000040a001986 */ /* 0x0011e4000c101d06 */
[----:B0-----:R-:W-:Y:S05]  /*0680*/  @!P0 EXIT ;  /* 0x000000000000894d */ /* 0x001fea0003800000 */
[----:B0-----:R-:W0:Y:S01]  /*0690*/  LDS.128 R8, [R9+0x800] ;  /* 0x0008000009087984 */ /* 0x001e220000000c00 */
[----:B------:R-:W-:-:S04]  /*06a0*/  IMAD R5, R0, 0x30, R18 ;  /* 0x0000003000057824 */ /* 0x000fc800078e0212 */
[----:B------:R-:W-:-:S05]  /*06b0*/  IMAD.WIDE R2, R5, 0x4, R2 ;  /* 0x0000000405027825 */ /* 0x000fca00078e0202 */
[----:B0-----:R-:W-:Y:S01]  /*06c0*/  STG.E.128 desc[UR6][R2.64], R8 ;  /* 0x0000000802007986 */ /* 0x001fe2000c101d06 */
[----:B------:R-:W-:Y:S05]  /*06d0*/  EXIT ;  /* 0x000000000000794d */ /* 0x000fea0003800000 */
.L_x_0:
[----:B------:R-:W-:-:S00]  /*06e0*/  BRA `(.L_x_0) ;  /* 0xfffffffc00fc7947 */ /* 0x000fc0000383ffff */
[----:B------:R-:W-:-:S00]  /*06f0*/  NOP ;  /* 0x0000000000007918 */ /* 0x000fc00000000000 */
        /* <DEDUP_REMOVED lines=8> */
.L_x_1:


//--------------------- .nv.shared.triton_poi_fused_10 --------------------------
	.section	.nv.shared.triton_poi_fused_10,"aw",@nobits
	.sectionflags	@""
	.align	16
	.zero		1024


//--------------------- .nv.constant0.triton_poi_fused_10 --------------------------
	.section	.nv.constant0.triton_poi_fused_10,"a",@progbits
	.sectionflags	@""
	.align	4
.nv.constant0.triton_poi_fused_10:
	.zero		552
